	.target	sm_103a

	.elftype	@"ET_EXEC"


//--------------------- .note.nv.tkinfo           --------------------------
	.section	.note.nv.tkinfo,"",@"SHT_NOTE"
	.sectionflags	@"SHF_NOTE_NV_TKINFO"
	.tkinfo
        /*0018*/ 	.word	0x00000002
        /*0030*/ 	.string	""
        /*0030*/ 	.string	"ptxas"
        /*0030*/ 	.string	"Cuda compilation tools, release 13.0, V13.0.88"
        /*0030*/ 	.string	"Build cuda_13.0.r13.0/compiler.36424714_0"
        /*0030*/ 	.string	"-arch sm_103a -m 64 "



//--------------------- .note.nv.cuinfo           --------------------------
	.section	.note.nv.cuinfo,"",@"SHT_NOTE"
	.sectionflags	@"SHF_NOTE_NV_CUINFO"
        /*0018*/ 	.short	0x0002
        /*001a*/ 	.short	0x0067
        /*001c*/ 	.short	0x0082
	.zero		2


//--------------------- .nv.info                  --------------------------
	.section	.nv.info,"",@"SHT_CUDA_INFO"
	.align	4


	//----- nvinfo : EIATTR_REGCOUNT
	.align		4
        /*0000*/ 	.byte	0x04, 0x2f
        /*0002*/ 	.short	(.L_29 - .L_28)
	.align		4
.L_28:
        /*0004*/ 	.word	index@(_Z22make_sequential_kernelPKjPjS0_ii)
        /*0008*/ 	.word	0x0000001e


	//----- nvinfo : EIATTR_FRAME_SIZE
	.align		4
.L_29:
        /*000c*/ 	.byte	0x04, 0x11
        /*000e*/ 	.short	(.L_31 - .L_30)
	.align		4
.L_30:
        /*0010*/ 	.word	index@(_Z22make_sequential_kernelPKjPjS0_ii)
        /*0014*/ 	.word	0x00000000


	//----- nvinfo : EIATTR_REGCOUNT
	.align		4
.L_31:
        /*0018*/ 	.byte	0x04, 0x2f
        /*001a*/ 	.short	(.L_33 - .L_32)
	.align		4
.L_32:
        /*001c*/ 	.word	index@(_Z18reconstruct_kernelPKjP6__halfPKS1_S0_iii)
        /*0020*/ 	.word	0x0000001e


	//----- nvinfo : EIATTR_FRAME_SIZE
	.align		4
.L_33:
        /*0024*/ 	.byte	0x04, 0x11
        /*0026*/ 	.short	(.L_35 - .L_34)
	.align		4
.L_34:
        /*0028*/ 	.word	index@(_Z18reconstruct_kernelPKjP6__halfPKS1_S0_iii)
        /*002c*/ 	.word	0x00000000


	//----- nvinfo : EIATTR_MIN_STACK_SIZE
	.align		4
.L_35:
        /*0030*/ 	.byte	0x04, 0x12
        /*0032*/ 	.short	(.L_37 - .L_36)
	.align		4
.L_36:
        /*0034*/ 	.word	index@(_Z18reconstruct_kernelPKjP6__halfPKS1_S0_iii)
        /*0038*/ 	.word	0x00000000


	//----- nvinfo : EIATTR_MIN_STACK_SIZE
	.align		4
.L_37:
        /*003c*/ 	.byte	0x04, 0x12
        /*003e*/ 	.short	(.L_39 - .L_38)
	.align		4
.L_38:
        /*0040*/ 	.word	index@(_Z22make_sequential_kernelPKjPjS0_ii)
        /*0044*/ 	.word	0x00000000
.L_39:


//--------------------- .nv.compat                --------------------------
	.section	.nv.compat,"",@"SHT_CUDA_COMPAT_INFO"
	.align	4
        /*0000*/ 	.byte	0x02, 0x09, 0x01, 0x00, 0x02, 0x02, 0x01, 0x00, 0x02, 0x05, 0x05, 0x00, 0x03, 0x07, 0x01, 0x01
        /*0010*/ 	.byte	0x02, 0x03, 0x00, 0x00, 0x02, 0x06, 0x01, 0x00, 0x04, 0x0b, 0x08, 0x00, 0x00, 0x00, 0x00, 0x00
        /*0020*/ 	.byte	0x00, 0x00, 0x00, 0x00


//--------------------- .nv.info._Z18reconstruct_kernelPKjP6__halfPKS1_S0_iii --------------------------
	.section	.nv.info._Z18reconstruct_kernelPKjP6__halfPKS1_S0_iii,"",@"SHT_CUDA_INFO"
	.sectionflags	@""
	.align	4


	//----- nvinfo : EIATTR_CUDA_API_VERSION
	.align		4
        /*0000*/ 	.byte	0x04, 0x37
        /*0002*/ 	.short	(.L_41 - .L_40)
.L_40:
        /*0004*/ 	.word	0x00000082


	//----- nvinfo : EIATTR_KPARAM_INFO
	.align		4
.L_41:
        /*0008*/ 	.byte	0x04, 0x17
        /*000a*/ 	.short	(.L_43 - .L_42)
.L_42:
        /*000c*/ 	.word	0x00000000
        /*0010*/ 	.short	0x0006
        /*0012*/ 	.short	0x0028
        /*0014*/ 	.byte	0x00, 0xf0, 0x11, 0x00


	//----- nvinfo : EIATTR_KPARAM_INFO
	.align		4
.L_43:
        /*0018*/ 	.byte	0x04, 0x17
        /*001a*/ 	.short	(.L_45 - .L_44)
.L_44:
        /*001c*/ 	.word	0x00000000
        /*0020*/ 	.short	0x0005
        /*0022*/ 	.short	0x0024
        /*0024*/ 	.byte	0x00, 0xf0, 0x11, 0x00


	//----- nvinfo : EIATTR_KPARAM_INFO
	.align		4
.L_45:
        /*0028*/ 	.byte	0x04, 0x17
        /*002a*/ 	.short	(.L_47 - .L_46)
.L_46:
        /*002c*/ 	.word	0x00000000
        /*0030*/ 	.short	0x0004
        /*0032*/ 	.short	0x0020
        /*0034*/ 	.byte	0x00, 0xf0, 0x11, 0x00


	//----- nvinfo : EIATTR_KPARAM_INFO
	.align		4
.L_47:
        /*0038*/ 	.byte	0x04, 0x17
        /*003a*/ 	.short	(.L_49 - .L_48)
.L_48:
        /*003c*/ 	.word	0x00000000
        /*0040*/ 	.short	0x0003
        /*0042*/ 	.short	0x0018
        /*0044*/ 	.byte	0x00, 0xf5, 0x21, 0x00


	//----- nvinfo : EIATTR_KPARAM_INFO
	.align		4
.L_49:
        /*0048*/ 	.byte	0x04, 0x17
        /*004a*/ 	.short	(.L_51 - .L_50)
.L_50:
        /*004c*/ 	.word	0x00000000
        /*0050*/ 	.short	0x0002
        /*0052*/ 	.short	0x0010
        /*0054*/ 	.byte	0x00, 0xf5, 0x21, 0x00


	//----- nvinfo : EIATTR_KPARAM_INFO
	.align		4
.L_51:
        /*0058*/ 	.byte	0x04, 0x17
        /*005a*/ 	.short	(.L_53 - .L_52)
.L_52:
        /*005c*/ 	.word	0x00000000
        /*0060*/ 	.short	0x0001
        /*0062*/ 	.short	0x0008
        /*0064*/ 	.byte	0x00, 0xf5, 0x21, 0x00


	//----- nvinfo : EIATTR_KPARAM_INFO
	.align		4
.L_53:
        /*0068*/ 	.byte	0x04, 0x17
        /*006a*/ 	.short	(.L_55 - .L_54)
.L_54:
        /*006c*/ 	.word	0x00000000
        /*0070*/ 	.short	0x0000
        /*0072*/ 	.short	0x0000
        /*0074*/ 	.byte	0x00, 0xf5, 0x21, 0x00


	//----- nvinfo : EIATTR_SPARSE_MMA_MASK
	.align		4
.L_55:
        /*0078*/ 	.byte	0x03, 0x50
        /*007a*/ 	.short	0x0000


	//----- nvinfo : EIATTR_MAXREG_COUNT
	.align		4
        /*007c*/ 	.byte	0x03, 0x1b
        /*007e*/ 	.short	0x00ff


	//----- nvinfo : EIATTR_MERCURY_ISA_VERSION
	.align		4
        /*0080*/ 	.byte	0x03, 0x5f
        /*0082*/ 	.short	0x0101


	//----- nvinfo : EIATTR_VRC_CTA_INIT_COUNT
	.align		4
        /*0084*/ 	.byte	0x02, 0x4a
	.zero		1
	.zero		1


	//----- nvinfo : EIATTR_EXIT_INSTR_OFFSETS
	.align		4
        /*0088*/ 	.byte	0x04, 0x1c
        /*008a*/ 	.short	(.L_57 - .L_56)


	//   ....[0]....
.L_56:
        /*008c*/ 	.word	0x00000710


	//----- nvinfo : EIATTR_CBANK_PARAM_SIZE
	.align		4
.L_57:
        /*0090*/ 	.byte	0x03, 0x19
        /*0092*/ 	.short	0x002c


	//----- nvinfo : EIATTR_PARAM_CBANK
	.align		4
        /*0094*/ 	.byte	0x04, 0x0a
        /*0096*/ 	.short	(.L_59 - .L_58)
	.align		4
.L_58:
        /*0098*/ 	.word	index@(.nv.constant0._Z18reconstruct_kernelPKjP6__halfPKS1_S0_iii)
        /*009c*/ 	.short	0x0380
        /*009e*/ 	.short	0x002c


	//----- nvinfo : EIATTR_SW_WAR
	.align		4
.L_59:
        /*00a0*/ 	.byte	0x04, 0x36
        /*00a2*/ 	.short	(.L_61 - .L_60)
.L_60:
        /*00a4*/ 	.word	0x00000008
.L_61:


//--------------------- .nv.info._Z22make_sequential_kernelPKjPjS0_ii --------------------------
	.section	.nv.info._Z22make_sequential_kernelPKjPjS0_ii,"",@"SHT_CUDA_INFO"
	.sectionflags	@""
	.align	4


	//----- nvinfo : EIATTR_CUDA_API_VERSION
	.align		4
        /*0000*/ 	.byte	0x04, 0x37
        /*0002*/ 	.short	(.L_63 - .L_62)
.L_62:
        /*0004*/ 	.word	0x00000082


	//----- nvinfo : EIATTR_KPARAM_INFO
	.align		4
.L_63:
        /*0008*/ 	.byte	0x04, 0x17
        /*000a*/ 	.short	(.L_65 - .L_64)
.L_64:
        /*000c*/ 	.word	0x00000000
        /*0010*/ 	.short	0x0004
        /*0012*/ 	.short	0x001c
        /*0014*/ 	.byte	0x00, 0xf0, 0x11, 0x00


	//----- nvinfo : EIATTR_KPARAM_INFO
	.align		4
.L_65:
        /*0018*/ 	.byte	0x04, 0x17
        /*001a*/ 	.short	(.L_67 - .L_66)
.L_66:
        /*001c*/ 	.word	0x00000000
        /*0020*/ 	.short	0x0003
        /*0022*/ 	.short	0x0018
        /*0024*/ 	.byte	0x00, 0xf0, 0x11, 0x00


	//----- nvinfo : EIATTR_KPARAM_INFO
	.align		4
.L_67:
        /*0028*/ 	.byte	0x04, 0x17
        /*002a*/ 	.short	(.L_69 - .L_68)
.L_68:
        /*002c*/ 	.word	0x00000000
        /*0030*/ 	.short	0x0002
        /*0032*/ 	.short	0x0010
        /*0034*/ 	.byte	0x00, 0xf5, 0x21, 0x00


	//----- nvinfo : EIATTR_KPARAM_INFO
	.align		4
.L_69:
        /*0038*/ 	.byte	0x04, 0x17
        /*003a*/ 	.short	(.L_71 - .L_70)
.L_70:
        /*003c*/ 	.word	0x00000000
        /*0040*/ 	.short	0x0001
        /*0042*/ 	.short	0x0008
        /*0044*/ 	.byte	0x00, 0xf5, 0x21, 0x00


	//----- nvinfo : EIATTR_KPARAM_INFO
	.align		4
.L_71:
        /*0048*/ 	.byte	0x04, 0x17
        /*004a*/ 	.short	(.L_73 - .L_72)
.L_72:
        /*004c*/ 	.word	0x00000000
        /*0050*/ 	.short	0x0000
        /*0052*/ 	.short	0x0000
        /*0054*/ 	.byte	0x00, 0xf5, 0x21, 0x00


	//----- nvinfo : EIATTR_SPARSE_MMA_MASK
	.align		4
.L_73:
        /*0058*/ 	.byte	0x03, 0x50
        /*005a*/ 	.short	0x0000


	//----- nvinfo : EIATTR_MAXREG_COUNT
	.align		4
        /*005c*/ 	.byte	0x03, 0x1b
        /*005e*/ 	.short	0x00ff


	//----- nvinfo : EIATTR_MERCURY_ISA_VERSION
	.align		4
        /*0060*/ 	.byte	0x03, 0x5f
        /*0062*/ 	.short	0x0101


	//----- nvinfo : EIATTR_VRC_CTA_INIT_COUNT
	.align		4
        /*0064*/ 	.byte	0x02, 0x4a
	.zero		1
	.zero		1


	//----- nvinfo : EIATTR_EXIT_INSTR_OFFSETS
	.align		4
        /*0068*/ 	.byte	0x04, 0x1c
        /*006a*/ 	.short	(.L_75 - .L_74)


	//   ....[0]....
.L_74:
        /*006c*/ 	.word	0x00000760


	//----- nvinfo : EIATTR_CBANK_PARAM_SIZE
	.align		4
.L_75:
        /*0070*/ 	.byte	0x03, 0x19
        /*0072*/ 	.short	0x0020


	//----- nvinfo : EIATTR_PARAM_CBANK
	.align		4
        /*0074*/ 	.byte	0x04, 0x0a
        /*0076*/ 	.short	(.L_77 - .L_76)
	.align		4
.L_76:
        /*0078*/ 	.word	index@(.nv.constant0._Z22make_sequential_kernelPKjPjS0_ii)
        /*007c*/ 	.short	0x0380
        /*007e*/ 	.short	0x0020


	//----- nvinfo : EIATTR_SW_WAR
	.align		4
.L_77:
        /*0080*/ 	.byte	0x04, 0x36
        /*0082*/ 	.short	(.L_79 - .L_78)
.L_78:
        /*0084*/ 	.word	0x00000008
.L_79:


//--------------------- .nv.callgraph             --------------------------
	.section	.nv.callgraph,"",@"SHT_CUDA_CALLGRAPH"
	.align	4
	.sectionentsize	8
	.align		4
        /*0000*/ 	.word	0x00000000
	.align		4
        /*0004*/ 	.word	0xffffffff
	.align		4
        /*0008*/ 	.word	0x00000000
	.align		4
        /*000c*/ 	.word	0xfffffffe
	.align		4
        /*0010*/ 	.word	0x00000000
	.align		4
        /*0014*/ 	.word	0xfffffffd
	.align		4
        /*0018*/ 	.word	0x00000000
	.align		4
        /*001c*/ 	.word	0xfffffffc


//--------------------- .nv.constant4             --------------------------
	.section	.nv.constant4,"a",@progbits
	.align	8
	.align		8
.nv.constant4:
        /*0000*/ 	.dword	_ZN43_INTERNAL_bdf8495c_12_q4_matrix_cu_69f302f84cuda3std3__45__cpo5beginE
	.align		8
        /*0008*/ 	.dword	_ZN43_INTERNAL_bdf8495c_12_q4_matrix_cu_69f302f84cuda3std3__45__cpo3endE
	.align		8
        /*0010*/ 	.dword	_ZN43_INTERNAL_bdf8495c_12_q4_matrix_cu_69f302f84cuda3std3__45__cpo6cbeginE
	.align		8
        /*0018*/ 	.dword	_ZN43_INTERNAL_bdf8495c_12_q4_matrix_cu_69f302f84cuda3std3__45__cpo4cendE
	.align		8
        /*0020*/ 	.dword	_ZN43_INTERNAL_bdf8495c_12_q4_matrix_cu_69f302f84cuda3std3__45__cpo6rbeginE
	.align		8
        /*0028*/ 	.dword	_ZN43_INTERNAL_bdf8495c_12_q4_matrix_cu_69f302f84cuda3std3__45__cpo4rendE
	.align		8
        /*0030*/ 	.dword	_ZN43_INTERNAL_bdf8495c_12_q4_matrix_cu_69f302f84cuda3std3__45__cpo7crbeginE
	.align		8
        /*0038*/ 	.dword	_ZN43_INTERNAL_bdf8495c_12_q4_matrix_cu_69f302f84cuda3std3__45__cpo5crendE
	.align		8
        /*0040*/ 	.dword	_ZN43_INTERNAL_bdf8495c_12_q4_matrix_cu_69f302f84cuda3std3__445_GLOBAL__N__bdf8495c_12_q4_matrix_cu_69f302f86ignoreE
	.align		8
        /*0048*/ 	.dword	_ZN43_INTERNAL_bdf8495c_12_q4_matrix_cu_69f302f84cuda3std3__419piecewise_constructE
	.align		8
        /*0050*/ 	.dword	_ZN43_INTERNAL_bdf8495c_12_q4_matrix_cu_69f302f84cuda3std3__48in_placeE
	.align		8
        /*0058*/ 	.dword	_ZN43_INTERNAL_bdf8495c_12_q4_matrix_cu_69f302f84cuda3std3__420unreachable_sentinelE
	.align		8
        /*0060*/ 	.dword	_ZN43_INTERNAL_bdf8495c_12_q4_matrix_cu_69f302f84cuda3std6ranges3__45__cpo4swapE
	.align		8
        /*0068*/ 	.dword	_ZN43_INTERNAL_bdf8495c_12_q4_matrix_cu_69f302f84cuda3std6ranges3__45__cpo9iter_moveE
	.align		8
        /*0070*/ 	.dword	_ZN43_INTERNAL_bdf8495c_12_q4_matrix_cu_69f302f84cuda3std6ranges3__45__cpo5beginE
	.align		8
        /*0078*/ 	.dword	_ZN43_INTERNAL_bdf8495c_12_q4_matrix_cu_69f302f84cuda3std6ranges3__45__cpo3endE
	.align		8
        /*0080*/ 	.dword	_ZN43_INTERNAL_bdf8495c_12_q4_matrix_cu_69f302f84cuda3std6ranges3__45__cpo6cbeginE
	.align		8
        /*0088*/ 	.dword	_ZN43_INTERNAL_bdf8495c_12_q4_matrix_cu_69f302f84cuda3std6ranges3__45__cpo4cendE
	.align		8
        /*0090*/ 	.dword	_ZN43_INTERNAL_bdf8495c_12_q4_matrix_cu_69f302f84cuda3std6ranges3__45__cpo7advanceE
	.align		8
        /*0098*/ 	.dword	_ZN43_INTERNAL_bdf8495c_12_q4_matrix_cu_69f302f84cuda3std6ranges3__45__cpo9iter_swapE
	.align		8
        /*00a0*/ 	.dword	_ZN43_INTERNAL_bdf8495c_12_q4_matrix_cu_69f302f84cuda3std6ranges3__45__cpo4nextE
	.align		8
        /*00a8*/ 	.dword	_ZN43_INTERNAL_bdf8495c_12_q4_matrix_cu_69f302f84cuda3std6ranges3__45__cpo4prevE
	.align		8
        /*00b0*/ 	.dword	_ZN43_INTERNAL_bdf8495c_12_q4_matrix_cu_69f302f84cuda3std6ranges3__45__cpo4dataE
	.align		8
        /*00b8*/ 	.dword	_ZN43_INTERNAL_bdf8495c_12_q4_matrix_cu_69f302f84cuda3std6ranges3__45__cpo5cdataE
	.align		8
        /*00c0*/ 	.dword	_ZN43_INTERNAL_bdf8495c_12_q4_matrix_cu_69f302f84cuda3std6ranges3__45__cpo4sizeE
	.align		8
        /*00c8*/ 	.dword	_ZN43_INTERNAL_bdf8495c_12_q4_matrix_cu_69f302f84cuda3std6ranges3__45__cpo5ssizeE
	.align		8
        /*00d0*/ 	.dword	_ZN43_INTERNAL_bdf8495c_12_q4_matrix_cu_69f302f84cuda3std6ranges3__45__cpo8distanceE
	.align		8
        /*00d8*/ 	.dword	_ZN43_INTERNAL_bdf8495c_12_q4_matrix_cu_69f302f86thrust24THRUST_300001_SM_1030_NS6system6detail10sequential3seqE


//--------------------- .text._Z18reconstruct_kernelPKjP6__halfPKS1_S0_iii --------------------------
	.section	.text._Z18reconstruct_kernelPKjP6__halfPKS1_S0_iii,"ax",@progbits
	.align	128
        .global         _Z18reconstruct_kernelPKjP6__halfPKS1_S0_iii
        .type           _Z18reconstruct_kernelPKjP6__halfPKS1_S0_iii,@function
        .size           _Z18reconstruct_kernelPKjP6__halfPKS1_S0_iii,(.L_x_2 - _Z18reconstruct_kernelPKjP6__halfPKS1_S0_iii)
        .other          _Z18reconstruct_kernelPKjP6__halfPKS1_S0_iii,@"STO_CUDA_ENTRY STV_DEFAULT"
_Z18reconstruct_kernelPKjP6__halfPKS1_S0_iii:
.text._Z18reconstruct_kernelPKjP6__halfPKS1_S0_iii:
[----:B------:R-:W-:Y:S08]  /*0000*/  LDC R1, c[0x0][0x37c] ;  /* 0x0000df00ff017b82 */ /* 0x000ff00000000800 */
[----:B------:R-:W0:Y:S01]  /*0010*/  LDC R8, c[0x0][0x3a8] ;  /* 0x0000ea00ff087b82 */ /* 0x000e220000000800 */
[----:B------:R-:W1:Y:S07]  /*0020*/  S2R R4, SR_TID.Y ;  /* 0x0000000000047919 */ /* 0x000e6e0000002200 */
[----:B------:R-:W1:Y:S01]  /*0030*/  S2UR UR4, SR_CTAID.Y ;  /* 0x00000000000479c3 */ /* 0x000e620000002600 */
[----:B0-----:R-:W-:-:S04]  /*0040*/  IABS R9, R8 ;  /* 0x0000000800097213 */ /* 0x001fc80000000000 */
[----:B------:R-:W0:Y:S01]  /*0050*/  I2F.RP R0, R9 ;  /* 0x0000000900007306 */ /* 0x000e220000209400 */
[----:B-1----:R-:W-:Y:S01]  /*0060*/  IADD3 R4, PT, PT, R4, UR4, RZ ;  /* 0x0000000404047c10 */ /* 0x002fe2000fffe0ff */
[----:B------:R-:W1:Y:S04]  /*0070*/  LDCU.64 UR4, c[0x0][0x358] ;  /* 0x00006b00ff0477ac */ /* 0x000e680008000a00 */
[----:B------:R-:W-:Y:S02]  /*0080*/  IMAD.SHL.U32 R3, R4, 0x8, RZ ;  /* 0x0000000804037824 */ /* 0x000fe400078e00ff */
[----:B0-----:R-:W0:Y:S02]  /*0090*/  MUFU.RCP R0, R0 ;  /* 0x0000000000007308 */ /* 0x001e240000001000 */
[----:B0-----:R-:W-:Y:S01]  /*00a0*/  VIADD R6, R0, 0xffffffe ;  /* 0x0ffffffe00067836 */ /* 0x001fe20000000000 */
[----:B------:R-:W-:-:S05]  /*00b0*/  IABS R0, R3 ;  /* 0x0000000300007213 */ /* 0x000fca0000000000 */
[----:B------:R0:W2:Y:S02]  /*00c0*/  F2I.FTZ.U32.TRUNC.NTZ R7, R6 ;  /* 0x0000000600077305 */ /* 0x0000a4000021f000 */
[----:B0-----:R-:W-:Y:S02]  /*00d0*/  IMAD.MOV.U32 R6, RZ, RZ, RZ ;  /* 0x000000ffff067224 */ /* 0x001fe400078e00ff */
[----:B--2---:R-:W-:-:S04]  /*00e0*/  IMAD.MOV R2, RZ, RZ, -R7 ;  /* 0x000000ffff027224 */ /* 0x004fc800078e0a07 */
[----:B------:R-:W-:-:S04]  /*00f0*/  IMAD R5, R2, R9, RZ ;  /* 0x0000000902057224 */ /* 0x000fc800078e02ff */
[----:B------:R-:W-:Y:S02]  /*0100*/  IMAD.HI.U32 R7, R7, R5, R6 ;  /* 0x0000000507077227 */ /* 0x000fe400078e0006 */
[----:B------:R-:W0:Y:S04]  /*0110*/  S2R R5, SR_CTAID.X ;  /* 0x0000000000057919 */ /* 0x000e280000002500 */
[----:B------:R-:W-:-:S05]  /*0120*/  IMAD.HI.U32 R7, R7, R0, RZ ;  /* 0x0000000007077227 */ /* 0x000fca00078e00ff */
[----:B------:R-:W-:-:S05]  /*0130*/  IADD3 R2, PT, PT, -R7, RZ, RZ ;  /* 0x000000ff07027210 */ /* 0x000fca0007ffe1ff */
[C---:B------:R-:W-:Y:S02]  /*0140*/  IMAD R0, R9.reuse, R2, R0 ;  /* 0x0000000209007224 */ /* 0x040fe400078e0200 */
[----:B------:R-:W0:Y:S03]  /*0150*/  S2R R2, SR_TID.X ;  /* 0x0000000000027919 */ /* 0x000e260000002100 */
[----:B------:R-:W-:-:S13]  /*0160*/  ISETP.GT.U32.AND P2, PT, R9, R0, PT ;  /* 0x000000000900720c */ /* 0x000fda0003f44070 */
[----:B------:R-:W-:Y:S02]  /*0170*/  @!P2 IMAD.IADD R0, R0, 0x1, -R9 ;  /* 0x000000010000a824 */ /* 0x000fe400078e0a09 */
[----:B------:R-:W-:Y:S01]  /*0180*/  @!P2 VIADD R7, R7, 0x1 ;  /* 0x000000010707a836 */ /* 0x000fe20000000000 */
[----:B------:R-:W-:Y:S02]  /*0190*/  ISETP.NE.AND P2, PT, R8, RZ, PT ;  /* 0x000000ff0800720c */ /* 0x000fe40003f45270 */
[----:B------:R-:W-:Y:S02]  /*01a0*/  ISETP.GE.U32.AND P0, PT, R0, R9, PT ;  /* 0x000000090000720c */ /* 0x000fe40003f06070 */
[----:B------:R-:W-:-:S04]  /*01b0*/  LOP3.LUT R0, R3, R8, RZ, 0x3c, !PT ;  /* 0x0000000803007212 */ /* 0x000fc800078e3cff */
[----:B------:R-:W-:Y:S02]  /*01c0*/  ISETP.GE.AND P1, PT, R0, RZ, PT ;  /* 0x000000ff0000720c */ /* 0x000fe40003f26270 */
[----:B------:R-:W2:Y:S01]  /*01d0*/  LDC R0, c[0x0][0x3a4] ;  /* 0x0000e900ff007b82 */ /* 0x000ea20000000800 */
[----:B0-----:R-:W-:-:S04]  /*01e0*/  LEA R5, R5, R2, 0x6 ;  /* 0x0000000205057211 */ /* 0x001fc800078e30ff */
[----:B------:R-:W-:Y:S02]  /*01f0*/  @P0 IADD3 R7, PT, PT, R7, 0x1, RZ ;  /* 0x0000000107070810 */ /* 0x000fe40007ffe0ff */
[----:B------:R-:W-:-:S04]  /*0200*/  SHF.R.S32.HI R10, RZ, 0x1f, R5 ;  /* 0x0000001fff0a7819 */ /* 0x000fc80000011405 */
[----:B------:R-:W-:Y:S01]  /*0210*/  @!P1 IMAD.MOV R7, RZ, RZ, -R7 ;  /* 0x000000ffff079224 */ /* 0x000fe200078e0a07 */
[----:B------:R-:W-:Y:S02]  /*0220*/  @!P2 LOP3.LUT R7, RZ, R8, RZ, 0x33, !PT ;  /* 0x00000008ff07a212 */ /* 0x000fe400078e33ff */
[----:B------:R-:W0:Y:S01]  /*0230*/  LDC.64 R8, c[0x0][0x398] ;  /* 0x0000e600ff087b82 */ /* 0x000e220000000a00 */
[----:B------:R-:W-:-:S04]  /*0240*/  LEA.HI R10, R10, R5, RZ, 0x3 ;  /* 0x000000050a0a7211 */ /* 0x000fc800078f18ff */
[----:B------:R-:W-:Y:S01]  /*0250*/  SHF.R.S32.HI R10, RZ, 0x3, R10 ;  /* 0x00000003ff0a7819 */ /* 0x000fe2000001140a */
[-C--:B--2---:R-:W-:Y:S02]  /*0260*/  IMAD R12, R7, R0.reuse, RZ ;  /* 0x00000000070c7224 */ /* 0x084fe400078e02ff */
[----:B------:R-:W2:Y:S01]  /*0270*/  LDC.64 R6, c[0x0][0x380] ;  /* 0x0000e000ff067b82 */ /* 0x000ea20000000a00 */
[----:B------:R-:W-:Y:S02]  /*0280*/  IMAD R15, R4, R0, R5 ;  /* 0x00000000040f7224 */ /* 0x000fe400078e0205 */
[----:B------:R-:W-:-:S04]  /*0290*/  SHF.R.S32.HI R11, RZ, 0x1f, R12 ;  /* 0x0000001fff0b7819 */ /* 0x000fc8000001140c */
[----:B------:R-:W-:-:S04]  /*02a0*/  LEA.HI R11, R11, R12, RZ, 0x3 ;  /* 0x0000000c0b0b7211 */ /* 0x000fc800078f18ff */
[----:B------:R-:W-:-:S05]  /*02b0*/  LEA.HI.SX32 R11, R11, R10, 0x1d ;  /* 0x0000000a0b0b7211 */ /* 0x000fca00078feaff */
[----:B0-----:R-:W-:Y:S02]  /*02c0*/  IMAD.WIDE R10, R11, 0x4, R8 ;  /* 0x000000040b0a7825 */ /* 0x001fe400078e0208 */
[----:B------:R-:W0:Y:S04]  /*02d0*/  LDC.64 R8, c[0x0][0x390] ;  /* 0x0000e400ff087b82 */ /* 0x000e280000000a00 */
[----:B-1----:R-:W3:Y:S01]  /*02e0*/  LDG.E.CONSTANT R11, desc[UR4][R10.64] ;  /* 0x000000040a0b7981 */ /* 0x002ee2000c1e9900 */
[----:B--2---:R-:W-:-:S05]  /*02f0*/  IMAD.WIDE R14, R15, 0x4, R6 ;  /* 0x000000040f0e7825 */ /* 0x004fca00078e0206 */
[----:B------:R-:W2:Y:S01]  /*0300*/  LDG.E.CONSTANT R13, desc[UR4][R14.64] ;  /* 0x000000040e0d7981 */ /* 0x000ea2000c1e9900 */
[----:B------:R-:W-:-:S04]  /*0310*/  IMAD.IADD R7, R5, 0x1, R12 ;  /* 0x0000000105077824 */ /* 0x000fc800078e020c */
[----:B0-----:R-:W-:Y:S01]  /*0320*/  IMAD.WIDE R8, R7, 0x2, R8 ;  /* 0x0000000207087825 */ /* 0x001fe200078e0208 */
[----:B------:R-:W-:Y:S01]  /*0330*/  SHF.L.U32 R2, R2, 0x2, RZ ;  /* 0x0000000202027819 */ /* 0x000fe200000006ff */
[----:B------:R-:W0:Y:S03]  /*0340*/  LDC.64 R6, c[0x0][0x388] ;  /* 0x0000e200ff067b82 */ /* 0x000e260000000a00 */
[----:B------:R1:W4:Y:S01]  /*0350*/  LDG.E.U16.CONSTANT R12, desc[UR4][R8.64] ;  /* 0x00000004080c7981 */ /* 0x000322000c1e9500 */
[----:B------:R-:W-:Y:S01]  /*0360*/  LOP3.LUT R2, R2, 0x1c, RZ, 0xc0, !PT ;  /* 0x0000001c02027812 */ /* 0x000fe200078ec0ff */
[----:B------:R-:W-:-:S04]  /*0370*/  IMAD R5, R3, R0, R5 ;  /* 0x0000000003057224 */ /* 0x000fc800078e0205 */
[----:B0-----:R-:W-:Y:S01]  /*0380*/  IMAD.WIDE R4, R5, 0x2, R6 ;  /* 0x0000000205047825 */ /* 0x001fe200078e0206 */
[----:B---3--:R-:W-:-:S05]  /*0390*/  SHF.R.U32.HI R2, RZ, R2, R11 ;  /* 0x00000002ff027219 */ /* 0x008fca000001160b */
[----:B------:R-:W-:Y:S01]  /*03a0*/  VIADD R2, R2, 0x1 ;  /* 0x0000000102027836 */ /* 0x000fe20000000000 */
[----:B--2---:R-:W-:Y:S02]  /*03b0*/  LOP3.LUT R11, R13, 0xf, RZ, 0xc0, !PT ;  /* 0x0000000f0d0b7812 */ /* 0x004fe400078ec0ff */
[--C-:B------:R-:W-:Y:S02]  /*03c0*/  SHF.R.U32.HI R6, RZ, 0x14, R13.reuse ;  /* 0x00000014ff067819 */ /* 0x100fe4000001160d */
[----:B------:R-:W-:Y:S02]  /*03d0*/  LOP3.LUT R14, R2, 0xf, RZ, 0xc0, !PT ;  /* 0x0000000f020e7812 */ /* 0x000fe400078ec0ff */
[----:B------:R-:W-:Y:S02]  /*03e0*/  SHF.R.U32.HI R2, RZ, 0x4, R13 ;  /* 0x00000004ff027819 */ /* 0x000fe4000001160d */
[----:B------:R-:W-:Y:S02]  /*03f0*/  IADD3 R11, PT, PT, -R14, R11, RZ ;  /* 0x0000000b0e0b7210 */ /* 0x000fe40007ffe1ff */
[----:B------:R-:W-:-:S02]  /*0400*/  LOP3.LUT R17, R2, 0xf, RZ, 0xc0, !PT ;  /* 0x0000000f02117812 */ /* 0x000fc400078ec0ff */
[--C-:B------:R-:W-:Y:S01]  /*0410*/  SHF.R.U32.HI R2, RZ, 0x8, R13.reuse ;  /* 0x00000008ff027819 */ /* 0x100fe2000001160d */
[----:B------:R0:W4:Y:S01]  /*0420*/  I2F.F16 R15, R11 ;  /* 0x0000000b000f7306 */ /* 0x0001220000200c00 */
[--C-:B-1----:R-:W-:Y:S01]  /*0430*/  SHF.R.U32.HI R8, RZ, 0x18, R13.reuse ;  /* 0x00000018ff087819 */ /* 0x102fe2000001160d */
[----:B------:R-:W-:Y:S01]  /*0440*/  IMAD.IADD R17, R17, 0x1, -R14 ;  /* 0x0000000111117824 */ /* 0x000fe200078e0a0e */
[----:B------:R-:W-:Y:S02]  /*0450*/  LOP3.LUT R9, R2, 0xf, RZ, 0xc0, !PT ;  /* 0x0000000f02097812 */ /* 0x000fe400078ec0ff */
[----:B------:R-:W-:Y:S02]  /*0460*/  SHF.R.U32.HI R2, RZ, 0xc, R13 ;  /* 0x0000000cff027819 */ /* 0x000fe4000001160d */
[----:B------:R-:W-:Y:S01]  /*0470*/  IADD3 R9, PT, PT, -R14, R9, RZ ;  /* 0x000000090e097210 */ /* 0x000fe20007ffe1ff */
[----:B------:R-:W1:Y:S01]  /*0480*/  I2F.F16 R17, R17 ;  /* 0x0000001100117306 */ /* 0x000e620000200c00 */
[----:B------:R-:W-:-:S02]  /*0490*/  LOP3.LUT R3, R2, 0xf, RZ, 0xc0, !PT ;  /* 0x0000000f02037812 */ /* 0x000fc400078ec0ff */
[----:B------:R-:W-:Y:S02]  /*04a0*/  SHF.R.U32.HI R2, RZ, 0x10, R13 ;  /* 0x00000010ff027819 */ /* 0x000fe4000001160d */
[----:B0-----:R-:W-:Y:S01]  /*04b0*/  LOP3.LUT R11, R6, 0xf, RZ, 0xc0, !PT ;  /* 0x0000000f060b7812 */ /* 0x001fe200078ec0ff */
[----:B------:R-:W-:Y:S01]  /*04c0*/  IMAD.IADD R27, R3, 0x1, -R14 ;  /* 0x00000001031b7824 */ /* 0x000fe200078e0a0e */
[----:B------:R-:W-:Y:S01]  /*04d0*/  LOP3.LUT R7, R2, 0xf, RZ, 0xc0, !PT ;  /* 0x0000000f02077812 */ /* 0x000fe200078ec0ff */
[----:B------:R-:W-:Y:S01]  /*04e0*/  IMAD.WIDE R2, R0, 0x2, R4 ;  /* 0x0000000200027825 */ /* 0x000fe200078e0204 */
[----:B------:R0:W2:Y:S01]  /*04f0*/  I2F.F16 R25, R9 ;  /* 0x0000000900197306 */ /* 0x0000a20000200c00 */
[----:B------:R-:W-:Y:S02]  /*0500*/  LEA.HI R13, R13, -R14, RZ, 0x4 ;  /* 0x8000000e0d0d7211 */ /* 0x000fe400078f20ff */
[-C--:B----4-:R-:W-:Y:S01]  /*0510*/  HMUL2 R16, R15.H0_H0, R12.reuse.H0_H0 ;  /* 0x2000000c0f107232 */ /* 0x090fe20000000800 */
[----:B------:R-:W-:Y:S01]  /*0520*/  IADD3 R23, PT, PT, -R14, R7, RZ ;  /* 0x000000070e177210 */ /* 0x000fe20007ffe1ff */
[----:B------:R-:W-:Y:S01]  /*0530*/  IMAD.IADD R21, R11, 0x1, -R14 ;  /* 0x000000010b157824 */ /* 0x000fe200078e0a0e */
[----:B------:R-:W-:Y:S01]  /*0540*/  LOP3.LUT R11, R8, 0xf, RZ, 0xc0, !PT ;  /* 0x0000000f080b7812 */ /* 0x000fe200078ec0ff */
[----:B------:R-:W-:Y:S01]  /*0550*/  IMAD.WIDE R6, R0, 0x2, R2 ;  /* 0x0000000200067825 */ /* 0x000fe200078e0202 */
[----:B------:R-:W-:Y:S01]  /*0560*/  PRMT R18, R16, 0x7610, R18 ;  /* 0x0000761010127816 */ /* 0x000fe20000000012 */
[----:B------:R-:W3:Y:S01]  /*0570*/  I2F.F16 R27, R27 ;  /* 0x0000001b001b7306 */ /* 0x000ee20000200c00 */
[----:B------:R-:W-:Y:S01]  /*0580*/  IADD3 R19, PT, PT, -R14, R11, RZ ;  /* 0x0000000b0e137210 */ /* 0x000fe20007ffe1ff */
[----:B-1----:R-:W-:-:S02]  /*0590*/  HMUL2 R17, R17.H0_H0, R12.H0_H0 ;  /* 0x2000000c11117232 */ /* 0x002fc40000000800 */
[C---:B0-----:R-:W-:Y:S01]  /*05a0*/  IMAD.WIDE R8, R0.reuse, 0x2, R6 ;  /* 0x0000000200087825 */ /* 0x041fe200078e0206 */
[----:B------:R-:W-:Y:S03]  /*05b0*/  STG.E.U16 desc[UR4][R4.64], R18 ;  /* 0x0000001204007986 */ /* 0x000fe6000c101504 */
[----:B--2---:R-:W-:Y:S01]  /*05c0*/  HMUL2 R25, R25.H0_H0, R12.H0_H0 ;  /* 0x2000000c19197232 */ /* 0x004fe20000000800 */
[----:B------:R-:W0:Y:S01]  /*05d0*/  I2F.F16 R23, R23 ;  /* 0x0000001700177306 */ /* 0x000e220000200c00 */
[----:B------:R1:W-:Y:S01]  /*05e0*/  STG.E.U16 desc[UR4][R2.64], R17 ;  /* 0x0000001102007986 */ /* 0x0003e2000c101504 */
[----:B------:R-:W-:-:S03]  /*05f0*/  IMAD.WIDE R10, R0, 0x2, R8 ;  /* 0x00000002000a7825 */ /* 0x000fc600078e0208 */
[----:B------:R-:W-:Y:S01]  /*0600*/  STG.E.U16 desc[UR4][R6.64], R25 ;  /* 0x0000001906007986 */ /* 0x000fe2000c101504 */
[----:B---3--:R-:W-:Y:S02]  /*0610*/  HMUL2 R27, R27.H0_H0, R12.H0_H0 ;  /* 0x2000000c1b1b7232 */ /* 0x008fe40000000800 */
[----:B------:R-:W2:Y:S01]  /*0620*/  I2F.F16 R21, R21 ;  /* 0x0000001500157306 */ /* 0x000ea20000200c00 */
[C---:B------:R-:W-:Y:S02]  /*0630*/  IMAD.WIDE R14, R0.reuse, 0x2, R10 ;  /* 0x00000002000e7825 */ /* 0x040fe400078e020a */
[----:B------:R-:W-:Y:S02]  /*0640*/  STG.E.U16 desc[UR4][R8.64], R27 ;  /* 0x0000001b08007986 */ /* 0x000fe4000c101504 */
[----:B-1----:R-:W-:-:S03]  /*0650*/  IMAD.WIDE R16, R0, 0x2, R14 ;  /* 0x0000000200107825 */ /* 0x002fc600078e020e */
[----:B------:R-:W1:Y:S01]  /*0660*/  I2F.F16 R19, R19 ;  /* 0x0000001300137306 */ /* 0x000e620000200c00 */
[----:B0-----:R-:W-:-:S05]  /*0670*/  HMUL2 R23, R23.H0_H0, R12.H0_H0 ;  /* 0x2000000c17177232 */ /* 0x001fca0000000800 */
[----:B------:R-:W-:Y:S01]  /*0680*/  STG.E.U16 desc[UR4][R10.64], R23 ;  /* 0x000000170a007986 */ /* 0x000fe2000c101504 */
[-C--:B--2---:R-:W-:Y:S01]  /*0690*/  HMUL2 R21, R21.H0_H0, R12.reuse.H0_H0 ;  /* 0x2000000c15157232 */ /* 0x084fe20000000800 */
[----:B------:R-:W0:Y:S04]  /*06a0*/  I2F.F16 R13, R13 ;  /* 0x0000000d000d7306 */ /* 0x000e280000200c00 */
[----:B------:R-:W-:Y:S01]  /*06b0*/  STG.E.U16 desc[UR4][R14.64], R21 ;  /* 0x000000150e007986 */ /* 0x000fe2000c101504 */
[----:B-1----:R-:W-:-:S05]  /*06c0*/  HMUL2 R19, R19.H0_H0, R12.H0_H0 ;  /* 0x2000000c13137232 */ /* 0x002fca0000000800 */
[----:B------:R-:W-:Y:S01]  /*06d0*/  STG.E.U16 desc[UR4][R16.64], R19 ;  /* 0x0000001310007986 */ /* 0x000fe2000c101504 */
[----:B0-----:R-:W-:Y:S02]  /*06e0*/  HMUL2 R3, R13.H0_H0, R12.H0_H0 ;  /* 0x2000000c0d037232 */ /* 0x001fe40000000800 */
[----:B------:R-:W-:-:S05]  /*06f0*/  IMAD.WIDE R12, R0, 0x2, R16 ;  /* 0x00000002000c7825 */ /* 0x000fca00078e0210 */
[----:B------:R-:W-:Y:S01]  /*0700*/  STG.E.U16 desc[UR4][R12.64], R3 ;  /* 0x000000030c007986 */ /* 0x000fe2000c101504 */
[----:B------:R-:W-:Y:S05]  /*0710*/  EXIT ;  /* 0x000000000000794d */ /* 0x000fea0003800000 */
.L_x_0:
[----:B------:R-:W-:-:S00]  /*0720*/  BRA `(.L_x_0) ;  /* 0xfffffffc00fc7947 */ /* 0x000fc0000383ffff */
[----:B------:R-:W-:-:S00]  /*0730*/  NOP ;  /* 0x0000000000007918 */ /* 0x000fc00000000000 */
        /* <DEDUP_REMOVED lines=12> */
.L_x_2:


//--------------------- .text._Z22make_sequential_kernelPKjPjS0_ii --------------------------
	.section	.text._Z22make_sequential_kernelPKjPjS0_ii,"ax",@progbits
	.align	128
        .global         _Z22make_sequential_kernelPKjPjS0_ii
        .type           _Z22make_sequential_kernelPKjPjS0_ii,@function
        .size           _Z22make_sequential_kernelPKjPjS0_ii,(.L_x_3 - _Z22make_sequential_kernelPKjPjS0_ii)
        .other          _Z22make_sequential_kernelPKjPjS0_ii,@"STO_CUDA_ENTRY STV_DEFAULT"
_Z22make_sequential_kernelPKjPjS0_ii:
.text._Z22make_sequential_kernelPKjPjS0_ii:
[----:B------:R-:W-:Y:S01]  /*0000*/  LDC R1, c[0x0][0x37c] ;  /* 0x0000df00ff017b82 */ /* 0x000fe20000000800 */
[----:B------:R-:W0:Y:S07]  /*0010*/  S2R R5, SR_CTAID.Y ;  /* 0x0000000000057919 */ /* 0x000e2e0000002600 */
[----:B------:R-:W1:Y:S01]  /*0020*/  LDC.64 R14, c[0x0][0x390] ;  /* 0x0000e400ff0e7b82 */ /* 0x000e620000000a00 */
[----:B------:R-:W2:Y:S01]  /*0030*/  LDCU.64 UR6, c[0x0][0x358] ;  /* 0x00006b00ff0677ac */ /* 0x000ea20008000a00 */
[----:B------:R-:W3:Y:S01]  /*0040*/  S2R R0, SR_CTAID.X ;  /* 0x0000000000007919 */ /* 0x000ee20000002500 */
[----:B------:R-:W4:Y:S05]  /*0050*/  LDCU UR4, c[0x0][0x39c] ;  /* 0x00007380ff0477ac */ /* 0x000f2a0008000800 */
[----:B------:R-:W5:Y:S01]  /*0060*/  LDC.64 R20, c[0x0][0x380] ;  /* 0x0000e000ff147b82 */ /* 0x000f620000000a00 */
[----:B0-----:R-:W-:-:S04]  /*0070*/  IMAD.SHL.U32 R3, R5, 0x8, RZ ;  /* 0x0000000805037824 */ /* 0x001fc800078e00ff */
[----:B-1----:R-:W-:-:S05]  /*0080*/  IMAD.WIDE.U32 R14, R3, 0x4, R14 ;  /* 0x00000004030e7825 */ /* 0x002fca00078e000e */
[----:B--2---:R-:W2:Y:S04]  /*0090*/  LDG.E.CONSTANT R9, desc[UR6][R14.64] ;  /* 0x000000060e097981 */ /* 0x004ea8000c1e9900 */
[----:B------:R-:W5:Y:S01]  /*00a0*/  LDG.E.CONSTANT R4, desc[UR6][R14.64+0x4] ;  /* 0x000004060e047981 */ /* 0x000f62000c1e9900 */
[----:B------:R-:W3:Y:S03]  /*00b0*/  S2R R3, SR_TID.X ;  /* 0x0000000000037919 */ /* 0x000ee60000002100 */
[----:B------:R-:W5:Y:S04]  /*00c0*/  LDG.E.CONSTANT R2, desc[UR6][R14.64+0x8] ;  /* 0x000008060e027981 */ /* 0x000f68000c1e9900 */
[----:B------:R-:W5:Y:S01]  /*00d0*/  LDG.E.CONSTANT R22, desc[UR6][R14.64+0xc] ;  /* 0x00000c060e167981 */ /* 0x000f62000c1e9900 */
[----:B----4-:R-:W-:-:S03]  /*00e0*/  USHF.R.S32.HI UR4, URZ, 0x1, UR4 ;  /* 0x00000001ff047899 */ /* 0x010fc60008011404 */
[----:B------:R-:W4:Y:S04]  /*00f0*/  LDG.E.CONSTANT R8, desc[UR6][R14.64+0x10] ;  /* 0x000010060e087981 */ /* 0x000f28000c1e9900 */
[----:B------:R-:W4:Y:S04]  /*0100*/  LDG.E.CONSTANT R7, desc[UR6][R14.64+0x14] ;  /* 0x000014060e077981 */ /* 0x000f28000c1e9900 */
[----:B------:R-:W4:Y:S01]  /*0110*/  LDG.E.CONSTANT R6, desc[UR6][R14.64+0x18] ;  /* 0x000018060e067981 */ /* 0x000f22000c1e9900 */
[----:B---3--:R-:W-:Y:S01]  /*0120*/  IMAD R0, R0, 0x40, R3 ;  /* 0x0000004000007824 */ /* 0x008fe200078e0203 */
[----:B--2---:R-:W-:-:S02]  /*0130*/  SHF.R.S32.HI R3, RZ, 0x3, R9 ;  /* 0x00000003ff037819 */ /* 0x004fc40000011409 */
[----:B-----5:R-:W-:-:S03]  /*0140*/  SHF.R.S32.HI R11, RZ, 0x3, R4 ;  /* 0x00000003ff0b7819 */ /* 0x020fc60000011404 */
[--C-:B------:R-:W-:Y:S02]  /*0150*/  IMAD R3, R3, UR4, R0.reuse ;  /* 0x0000000403037c24 */ /* 0x100fe4000f8e0200 */
[----:B------:R-:W-:Y:S02]  /*0160*/  IMAD R11, R11, UR4, R0 ;  /* 0x000000040b0b7c24 */ /* 0x000fe4000f8e0200 */
[--C-:B------:R-:W-:Y:S02]  /*0170*/  IMAD.WIDE R16, R3, 0x8, R20.reuse ;  /* 0x0000000803107825 */ /* 0x100fe400078e0214 */
[----:B------:R0:W2:Y:S02]  /*0180*/  LDG.E.CONSTANT R3, desc[UR6][R14.64+0x1c] ;  /* 0x00001c060e037981 */ /* 0x0000a4000c1e9900 */
[----:B------:R-:W-:Y:S02]  /*0190*/  IMAD.WIDE R18, R11, 0x8, R20 ;  /* 0x000000080b127825 */ /* 0x000fe400078e0214 */
[----:B------:R-:W3:Y:S04]  /*01a0*/  LDG.E.64.CONSTANT R16, desc[UR6][R16.64] ;  /* 0x0000000610107981 */ /* 0x000ee8000c1e9b00 */
[----:B------:R-:W5:Y:S01]  /*01b0*/  LDG.E.64.CONSTANT R18, desc[UR6][R18.64] ;  /* 0x0000000612127981 */ /* 0x000f62000c1e9b00 */
[----:B------:R-:W-:-:S02]  /*01c0*/  SHF.R.S32.HI R11, RZ, 0x3, R2 ;  /* 0x00000003ff0b7819 */ /* 0x000fc40000011402 */
[----:B------:R-:W-:-:S03]  /*01d0*/  SHF.R.S32.HI R13, RZ, 0x3, R22 ;  /* 0x00000003ff0d7819 */ /* 0x000fc60000011416 */
[----:B------:R-:W-:Y:S01]  /*01e0*/  IMAD R11, R11, UR4, R0 ;  /* 0x000000040b0b7c24 */ /* 0x000fe2000f8e0200 */
[----:B----4-:R-:W-:Y:S01]  /*01f0*/  SHF.R.S32.HI R23, RZ, 0x3, R8 ;  /* 0x00000003ff177819 */ /* 0x010fe20000011408 */
[----:B------:R-:W-:Y:S02]  /*0200*/  IMAD R13, R13, UR4, R0 ;  /* 0x000000040d0d7c24 */ /* 0x000fe4000f8e0200 */
[----:B------:R-:W-:-:S04]  /*0210*/  IMAD.WIDE R10, R11, 0x8, R20 ;  /* 0x000000080b0a7825 */ /* 0x000fc800078e0214 */
[----:B------:R-:W-:Y:S02]  /*0220*/  IMAD R25, R23, UR4, R0 ;  /* 0x0000000417197c24 */ /* 0x000fe4000f8e0200 */
[--C-:B------:R-:W-:Y:S01]  /*0230*/  IMAD.WIDE R12, R13, 0x8, R20.reuse ;  /* 0x000000080d0c7825 */ /* 0x100fe200078e0214 */
[----:B------:R-:W4:Y:S03]  /*0240*/  LDG.E.64.CONSTANT R10, desc[UR6][R10.64] ;  /* 0x000000060a0a7981 */ /* 0x000f26000c1e9b00 */
[----:B------:R-:W-:Y:S02]  /*0250*/  IMAD.SHL.U32 R9, R9, 0x4, RZ ;  /* 0x0000000409097824 */ /* 0x000fe400078e00ff */
[----:B0-----:R-:W-:Y:S01]  /*0260*/  IMAD.WIDE R14, R25, 0x8, R20 ;  /* 0x00000008190e7825 */ /* 0x001fe200078e0214 */
[----:B------:R-:W-:Y:S01]  /*0270*/  SHF.R.S32.HI R25, RZ, 0x3, R7 ;  /* 0x00000003ff197819 */ /* 0x000fe20000011407 */
[----:B------:R-:W4:Y:S02]  /*0280*/  LDG.E.64.CONSTANT R12, desc[UR6][R12.64] ;  /* 0x000000060c0c7981 */ /* 0x000f24000c1e9b00 */
[----:B------:R-:W-:Y:S01]  /*0290*/  IMAD.SHL.U32 R23, R4, 0x4, RZ ;  /* 0x0000000404177824 */ /* 0x000fe200078e00ff */
[----:B------:R-:W-:Y:S01]  /*02a0*/  LOP3.LUT R9, R9, 0x1c, RZ, 0xc0, !PT ;  /* 0x0000001c09097812 */ /* 0x000fe200078ec0ff */
[----:B------:R-:W-:Y:S01]  /*02b0*/  IMAD R25, R25, UR4, R0 ;  /* 0x0000000419197c24 */ /* 0x000fe2000f8e0200 */
[----:B------:R-:W-:Y:S01]  /*02c0*/  SHF.R.S32.HI R27, RZ, 0x3, R6 ;  /* 0x00000003ff1b7819 */ /* 0x000fe20000011406 */
[----:B------:R-:W4:Y:S01]  /*02d0*/  LDG.E.64.CONSTANT R14, desc[UR6][R14.64] ;  /* 0x000000060e0e7981 */ /* 0x000f22000c1e9b00 */
[----:B------:R-:W-:-:S02]  /*02e0*/  LOP3.LUT R23, R23, 0x1c, RZ, 0xc0, !PT ;  /* 0x0000001c17177812 */ /* 0x000fc400078ec0ff */
[-CC-:B---3--:R-:W-:Y:S02]  /*02f0*/  SHF.R.U64 R4, R16, R9.reuse, R17.reuse ;  /* 0x0000000910047219 */ /* 0x188fe40000001211 */
[----:B------:R-:W-:Y:S01]  /*0300*/  SHF.R.U32.HI R9, RZ, R9, R17 ;  /* 0x00000009ff097219 */ /* 0x000fe20000011611 */
[----:B------:R-:W-:Y:S01]  /*0310*/  IMAD.WIDE R16, R25, 0x8, R20 ;  /* 0x0000000819107825 */ /* 0x000fe200078e0214 */
[-CC-:B-----5:R-:W-:Y:S02]  /*0320*/  SHF.R.U64 R24, R18, R23.reuse, R19.reuse ;  /* 0x0000001712187219 */ /* 0x1a0fe40000001213 */
[----:B------:R-:W-:Y:S01]  /*0330*/  SHF.R.U32.HI R23, RZ, R23, R19 ;  /* 0x00000017ff177219 */ /* 0x000fe20000011613 */
[----:B------:R-:W-:Y:S01]  /*0340*/  IMAD R19, R27, UR4, R0 ;  /* 0x000000041b137c24 */ /* 0x000fe2000f8e0200 */
[----:B--2---:R-:W-:Y:S01]  /*0350*/  SHF.R.S32.HI R25, RZ, 0x3, R3 ;  /* 0x00000003ff197819 */ /* 0x004fe20000011403 */
[----:B------:R-:W2:Y:S02]  /*0360*/  LDG.E.64.CONSTANT R16, desc[UR6][R16.64] ;  /* 0x0000000610107981 */ /* 0x000ea4000c1e9b00 */
[----:B------:R-:W-:-:S04]  /*0370*/  IMAD.WIDE R18, R19, 0x8, R20 ;  /* 0x0000000813127825 */ /* 0x000fc800078e0214 */
[----:B------:R-:W-:Y:S02]  /*0380*/  IMAD R25, R25, UR4, R0 ;  /* 0x0000000419197c24 */ /* 0x000fe4000f8e0200 */
[----:B------:R-:W3:Y:S02]  /*0390*/  LDG.E.64.CONSTANT R18, desc[UR6][R18.64] ;  /* 0x0000000612127981 */ /* 0x000ee4000c1e9b00 */
[----:B------:R-:W-:-:S06]  /*03a0*/  IMAD.WIDE R20, R25, 0x8, R20 ;  /* 0x0000000819147825 */ /* 0x000fcc00078e0214 */
[----:B------:R-:W5:Y:S01]  /*03b0*/  LDG.E.64.CONSTANT R20, desc[UR6][R20.64] ;  /* 0x0000000614147981 */ /* 0x000f62000c1e9b00 */
[----:B------:R-:W-:Y:S02]  /*03c0*/  IMAD.SHL.U32 R25, R24, 0x10, RZ ;  /* 0x0000001018197824 */ /* 0x000fe400078e00ff */
[----:B------:R-:W-:Y:S01]  /*03d0*/  IMAD.SHL.U32 R2, R2, 0x4, RZ ;  /* 0x0000000402027824 */ /* 0x000fe200078e00ff */
[----:B------:R-:W-:Y:S01]  /*03e0*/  SHF.L.U64.HI R24, R24, 0x4, R23 ;  /* 0x0000000418187819 */ /* 0x000fe20000010217 */
[----:B------:R-:W-:Y:S01]  /*03f0*/  IMAD.SHL.U32 R22, R22, 0x4, RZ ;  /* 0x0000000416167824 */ /* 0x000fe200078e00ff */
[----:B------:R-:W-:Y:S02]  /*0400*/  LOP3.LUT R25, R25, 0xf0, RZ, 0xc0, !PT ;  /* 0x000000f019197812 */ /* 0x000fe400078ec0ff */
[----:B------:R-:W-:Y:S02]  /*0410*/  LOP3.LUT R23, R2, 0x1c, RZ, 0xc0, !PT ;  /* 0x0000001c02177812 */ /* 0x000fe400078ec0ff */
[----:B------:R-:W-:-:S02]  /*0420*/  LOP3.LUT R4, R25, 0xf, R4, 0xf8, !PT ;  /* 0x0000000f19047812 */ /* 0x000fc400078ef804 */
[-CC-:B----4-:R-:W-:Y:S02]  /*0430*/  SHF.R.U64 R2, R10, R23.reuse, R11.reuse ;  /* 0x000000170a027219 */ /* 0x190fe4000000120b */
[----:B------:R-:W-:Y:S01]  /*0440*/  SHF.R.U32.HI R25, RZ, R23, R11 ;  /* 0x00000017ff197219 */ /* 0x000fe2000001160b */
[----:B------:R-:W-:Y:S01]  /*0450*/  IMAD.SHL.U32 R8, R8, 0x4, RZ ;  /* 0x0000000408087824 */ /* 0x000fe200078e00ff */
[----:B------:R-:W-:Y:S02]  /*0460*/  LOP3.LUT R11, R22, 0x1c, RZ, 0xc0, !PT ;  /* 0x0000001c160b7812 */ /* 0x000fe400078ec0ff */
[----:B------:R-:W-:Y:S01]  /*0470*/  LOP3.LUT R24, R24, 0xf0, RZ, 0xc0, !PT ;  /* 0x000000f018187812 */ /* 0x000fe200078ec0ff */
[----:B------:R-:W-:Y:S01]  /*0480*/  IMAD.SHL.U32 R23, R2, 0x100, RZ ;  /* 0x0000010002177824 */ /* 0x000fe200078e00ff */
[----:B------:R-:W-:Y:S02]  /*0490*/  SHF.R.U64 R10, R12, R11, R13 ;  /* 0x0000000b0c0a7219 */ /* 0x000fe4000000120d */
[----:B------:R-:W-:-:S02]  /*04a0*/  LOP3.LUT R9, R24, 0xf, R9, 0xf8, !PT ;  /* 0x0000000f18097812 */ /* 0x000fc400078ef809 */
[----:B------:R-:W-:Y:S02]  /*04b0*/  SHF.L.U64.HI R22, R2, 0x8, R25 ;  /* 0x0000000802167819 */ /* 0x000fe40000010219 */
[----:B------:R-:W-:Y:S02]  /*04c0*/  SHF.R.U32.HI R13, RZ, R11, R13 ;  /* 0x0000000bff0d7219 */ /* 0x000fe4000001160d */
[----:B------:R-:W-:Y:S01]  /*04d0*/  LOP3.LUT R11, R8, 0x1c, RZ, 0xc0, !PT ;  /* 0x0000001c080b7812 */ /* 0x000fe200078ec0ff */
[----:B------:R-:W-:Y:S01]  /*04e0*/  IMAD.SHL.U32 R7, R7, 0x4, RZ ;  /* 0x0000000407077824 */ /* 0x000fe200078e00ff */
[----:B------:R-:W-:Y:S02]  /*04f0*/  LOP3.LUT R23, R4, 0xf00, R23, 0xf8, !PT ;  /* 0x00000f0004177812 */ /* 0x000fe400078ef817 */
[----:B------:R-:W-:Y:S02]  /*0500*/  LOP3.LUT R9, R9, 0xf00, R22, 0xf8, !PT ;  /* 0x00000f0009097812 */ /* 0x000fe400078ef816 */
[----:B------:R-:W-:-:S02]  /*0510*/  SHF.L.U64.HI R8, R10, 0xc, R13 ;  /* 0x0000000c0a087819 */ /* 0x000fc4000001020d */
[-CC-:B------:R-:W-:Y:S01]  /*0520*/  SHF.R.U64 R4, R14, R11.reuse, R15.reuse ;  /* 0x0000000b0e047219 */ /* 0x180fe2000000120f */
[----:B------:R-:W-:Y:S01]  /*0530*/  IMAD.SHL.U32 R2, R10, 0x1000, RZ ;  /* 0x000010000a027824 */ /* 0x000fe200078e00ff */
[----:B------:R-:W-:Y:S01]  /*0540*/  SHF.R.U32.HI R11, RZ, R11, R15 ;  /* 0x0000000bff0b7219 */ /* 0x000fe2000001160f */
[----:B------:R-:W-:Y:S01]  /*0550*/  IMAD.SHL.U32 R6, R6, 0x4, RZ ;  /* 0x0000000406067824 */ /* 0x000fe200078e00ff */
[----:B------:R-:W-:Y:S01]  /*0560*/  LOP3.LUT R7, R7, 0x1c, RZ, 0xc0, !PT ;  /* 0x0000001c07077812 */ /* 0x000fe200078ec0ff */
[C---:B------:R-:W-:Y:S01]  /*0570*/  IMAD.U32 R13, R4.reuse, 0x10000, RZ ;  /* 0x00010000040d7824 */ /* 0x040fe200078e00ff */
[----:B------:R-:W-:Y:S02]  /*0580*/  LOP3.LUT R15, R9, 0xf000, R8, 0xf8, !PT ;  /* 0x0000f000090f7812 */ /* 0x000fe400078ef808 */
[----:B------:R-:W0:Y:S01]  /*0590*/  LDC.64 R8, c[0x0][0x388] ;  /* 0x0000e200ff087b82 */ /* 0x000e220000000a00 */
[----:B------:R-:W-:Y:S02]  /*05a0*/  SHF.L.U64.HI R4, R4, 0x10, R11 ;  /* 0x0000001004047819 */ /* 0x000fe4000001020b */
[----:B------:R-:W-:Y:S01]  /*05b0*/  LOP3.LUT R2, R23, 0xf000, R2, 0xf8, !PT ;  /* 0x0000f00017027812 */ /* 0x000fe200078ef802 */
[----:B------:R-:W-:Y:S01]  /*05c0*/  IMAD.SHL.U32 R3, R3, 0x4, RZ ;  /* 0x0000000403037824 */ /* 0x000fe200078e00ff */
[----:B------:R-:W-:-:S02]  /*05d0*/  LOP3.LUT R4, R15, 0xf0000, R4, 0xf8, !PT ;  /* 0x000f00000f047812 */ /* 0x000fc400078ef804 */
[----:B------:R-:W-:Y:S02]  /*05e0*/  LOP3.LUT R13, R2, 0xf0000, R13, 0xf8, !PT ;  /* 0x000f0000020d7812 */ /* 0x000fe400078ef80d */
[----:B------:R-:W-:Y:S01]  /*05f0*/  LOP3.LUT R3, R3, 0x1c, RZ, 0xc0, !PT ;  /* 0x0000001c03037812 */ /* 0x000fe200078ec0ff */
[----:B------:R-:W-:-:S04]  /*0600*/  IMAD R5, R5, UR4, R0 ;  /* 0x0000000405057c24 */ /* 0x000fc8000f8e0200 */
[----:B0-----:R-:W-:Y:S01]  /*0610*/  IMAD.WIDE R8, R5, 0x8, R8 ;  /* 0x0000000805087825 */ /* 0x001fe200078e0208 */
[-CC-:B--2---:R-:W-:Y:S02]  /*0620*/  SHF.R.U64 R11, R16, R7.reuse, R17.reuse ;  /* 0x00000007100b7219 */ /* 0x184fe40000001211 */
[----:B------:R-:W-:Y:S02]  /*0630*/  SHF.R.U32.HI R16, RZ, R7, R17 ;  /* 0x00000007ff107219 */ /* 0x000fe40000011611 */
[----:B------:R-:W-:Y:S01]  /*0640*/  LOP3.LUT R7, R6, 0x1c, RZ, 0xc0, !PT ;  /* 0x0000001c06077812 */ /* 0x000fe200078ec0ff */
[C---:B------:R-:W-:Y:S01]  /*0650*/  IMAD.SHL.U32 R2, R11.reuse, 0x100000, RZ ;  /* 0x001000000b027824 */ /* 0x040fe200078e00ff */
[----:B------:R-:W-:Y:S02]  /*0660*/  SHF.L.U64.HI R11, R11, 0x14, R16 ;  /* 0x000000140b0b7819 */ /* 0x000fe40000010210 */
[-CC-:B---3--:R-:W-:Y:S02]  /*0670*/  SHF.R.U64 R6, R18, R7.reuse, R19.reuse ;  /* 0x0000000712067219 */ /* 0x188fe40000001213 */
[----:B------:R-:W-:-:S02]  /*0680*/  SHF.R.U32.HI R19, RZ, R7, R19 ;  /* 0x00000007ff137219 */ /* 0x000fc40000011613 */
[----:B------:R-:W-:Y:S01]  /*0690*/  LOP3.LUT R11, R4, 0xf00000, R11, 0xf8, !PT ;  /* 0x00f00000040b7812 */ /* 0x000fe200078ef80b */
[----:B------:R-:W-:Y:S01]  /*06a0*/  IMAD.SHL.U32 R7, R6, 0x1000000, RZ ;  /* 0x0100000006077824 */ /* 0x000fe200078e00ff */
[----:B------:R-:W-:Y:S02]  /*06b0*/  LOP3.LUT R2, R13, 0xf00000, R2, 0xf8, !PT ;  /* 0x00f000000d027812 */ /* 0x000fe400078ef802 */
[-C--:B-----5:R-:W-:Y:S02]  /*06c0*/  SHF.R.U64 R4, R20, R3.reuse, R21 ;  /* 0x0000000314047219 */ /* 0x0a0fe40000001215 */
[----:B------:R-:W-:Y:S02]  /*06d0*/  SHF.L.U64.HI R6, R6, 0x18, R19 ;  /* 0x0000001806067819 */ /* 0x000fe40000010213 */
[----:B------:R-:W-:Y:S02]  /*06e0*/  SHF.R.U32.HI R3, RZ, R3, R21 ;  /* 0x00000003ff037219 */ /* 0x000fe40000011615 */
[----:B------:R-:W-:Y:S01]  /*06f0*/  LOP3.LUT R7, R2, 0xf000000, R7, 0xf8, !PT ;  /* 0x0f00000002077812 */ /* 0x000fe200078ef807 */
[----:B------:R-:W-:Y:S01]  /*0700*/  IMAD.SHL.U32 R2, R4, 0x10000000, RZ ;  /* 0x1000000004027824 */ /* 0x000fe200078e00ff */
[----:B------:R-:W-:-:S02]  /*0710*/  LOP3.LUT R6, R11, 0xf000000, R6, 0xf8, !PT ;  /* 0x0f0000000b067812 */ /* 0x000fc400078ef806 */
[----:B------:R-:W-:Y:S02]  /*0720*/  SHF.L.U64.HI R3, R4, 0x1c, R3 ;  /* 0x0000001c04037819 */ /* 0x000fe40000010203 */
[----:B------:R-:W-:Y:S02]  /*0730*/  LOP3.LUT R2, R7, 0xf0000000, R2, 0xf8, !PT ;  /* 0xf000000007027812 */ /* 0x000fe400078ef802 */
[----:B------:R-:W-:-:S05]  /*0740*/  LOP3.LUT R3, R6, 0xf0000000, R3, 0xf8, !PT ;  /* 0xf000000006037812 */ /* 0x000fca00078ef803 */
[----:B------:R-:W-:Y:S01]  /*0750*/  STG.E.64 desc[UR6][R8.64], R2 ;  /* 0x0000000208007986 */ /* 0x000fe2000c101b06 */
[----:B------:R-:W-:Y:S05]  /*0760*/  EXIT ;  /* 0x000000000000794d */ /* 0x000fea0003800000 */
.L_x_1:
        /* <DEDUP_REMOVED lines=9> */
.L_x_3:


//--------------------- .nv.shared.reserved.0     --------------------------
	.section	.nv.shared.reserved.0,"aw",@nobits
	.weak		__nv_reservedSMEM_offset_0_alias
	.size		__nv_reservedSMEM_offset_0_alias, 0, 64
	.other		__nv_reservedSMEM_offset_0_alias,@"STO_CUDA_RESERVED_SHARED STV_DEFAULT"
__nv_reservedSMEM_offset_0_alias:
	.zero		0
	.zero		64


//--------------------- .nv.global                --------------------------
	.section	.nv.global,"aw",@nobits
.nv.global:
	.type		_ZN43_INTERNAL_bdf8495c_12_q4_matrix_cu_69f302f84cuda3std3__48in_placeE,@object
	.size		_ZN43_INTERNAL_bdf8495c_12_q4_matrix_cu_69f302f84cuda3std3__48in_placeE,(_ZN43_INTERNAL_bdf8495c_12_q4_matrix_cu_69f302f84cuda3std6ranges3__45__cpo8distanceE - _ZN43_INTERNAL_bdf8495c_12_q4_matrix_cu_69f302f84cuda3std3__48in_placeE)
_ZN43_INTERNAL_bdf8495c_12_q4_matrix_cu_69f302f84cuda3std3__48in_placeE:
	.zero		1
	.type		_ZN43_INTERNAL_bdf8495c_12_q4_matrix_cu_69f302f84cuda3std6ranges3__45__cpo8distanceE,@object
	.size		_ZN43_INTERNAL_bdf8495c_12_q4_matrix_cu_69f302f84cuda3std6ranges3__45__cpo8distanceE,(_ZN43_INTERNAL_bdf8495c_12_q4_matrix_cu_69f302f84cuda3std3__45__cpo6cbeginE - _ZN43_INTERNAL_bdf8495c_12_q4_matrix_cu_69f302f84cuda3std6ranges3__45__cpo8distanceE)
_ZN43_INTERNAL_bdf8495c_12_q4_matrix_cu_69f302f84cuda3std6ranges3__45__cpo8distanceE:
	.zero		1
	.type		_ZN43_INTERNAL_bdf8495c_12_q4_matrix_cu_69f302f84cuda3std3__45__cpo6cbeginE,@object
	.size		_ZN43_INTERNAL_bdf8495c_12_q4_matrix_cu_69f302f84cuda3std3__45__cpo6cbeginE,(_ZN43_INTERNAL_bdf8495c_12_q4_matrix_cu_69f302f84cuda3std6ranges3__45__cpo7advanceE - _ZN43_INTERNAL_bdf8495c_12_q4_matrix_cu_69f302f84cuda3std3__45__cpo6cbeginE)
_ZN43_INTERNAL_bdf8495c_12_q4_matrix_cu_69f302f84cuda3std3__45__cpo6cbeginE:
	.zero		1
	.type		_ZN43_INTERNAL_bdf8495c_12_q4_matrix_cu_69f302f84cuda3std6ranges3__45__cpo7advanceE,@object
	.size		_ZN43_INTERNAL_bdf8495c_12_q4_matrix_cu_69f302f84cuda3std6ranges3__45__cpo7advanceE,(_ZN43_INTERNAL_bdf8495c_12_q4_matrix_cu_69f302f84cuda3std3__45__cpo7crbeginE - _ZN43_INTERNAL_bdf8495c_12_q4_matrix_cu_69f302f84cuda3std6ranges3__45__cpo7advanceE)
_ZN43_INTERNAL_bdf8495c_12_q4_matrix_cu_69f302f84cuda3std6ranges3__45__cpo7advanceE:
	.zero		1
	.type		_ZN43_INTERNAL_bdf8495c_12_q4_matrix_cu_69f302f84cuda3std3__45__cpo7crbeginE,@object
	.size		_ZN43_INTERNAL_bdf8495c_12_q4_matrix_cu_69f302f84cuda3std3__45__cpo7crbeginE,(_ZN43_INTERNAL_bdf8495c_12_q4_matrix_cu_69f302f84cuda3std6ranges3__45__cpo4dataE - _ZN43_INTERNAL_bdf8495c_12_q4_matrix_cu_69f302f84cuda3std3__45__cpo7crbeginE)
_ZN43_INTERNAL_bdf8495c_12_q4_matrix_cu_69f302f84cuda3std3__45__cpo7crbeginE:
	.zero		1
	.type		_ZN43_INTERNAL_bdf8495c_12_q4_matrix_cu_69f302f84cuda3std6ranges3__45__cpo4dataE,@object
	.size		_ZN43_INTERNAL_bdf8495c_12_q4_matrix_cu_69f302f84cuda3std6ranges3__45__cpo4dataE,(_ZN43_INTERNAL_bdf8495c_12_q4_matrix_cu_69f302f84cuda3std6ranges3__45__cpo5beginE - _ZN43_INTERNAL_bdf8495c_12_q4_matrix_cu_69f302f84cuda3std6ranges3__45__cpo4dataE)
_ZN43_INTERNAL_bdf8495c_12_q4_matrix_cu_69f302f84cuda3std6ranges3__45__cpo4dataE:
	.zero		1
	.type		_ZN43_INTERNAL_bdf8495c_12_q4_matrix_cu_69f302f84cuda3std6ranges3__45__cpo5beginE,@object
	.size		_ZN43_INTERNAL_bdf8495c_12_q4_matrix_cu_69f302f84cuda3std6ranges3__45__cpo5beginE,(_ZN43_INTERNAL_bdf8495c_12_q4_matrix_cu_69f302f84cuda3std3__445_GLOBAL__N__bdf8495c_12_q4_matrix_cu_69f302f86ignoreE - _ZN43_INTERNAL_bdf8495c_12_q4_matrix_cu_69f302f84cuda3std6ranges3__45__cpo5beginE)
_ZN43_INTERNAL_bdf8495c_12_q4_matrix_cu_69f302f84cuda3std6ranges3__45__cpo5beginE:
	.zero		1
	.type		_ZN43_INTERNAL_bdf8495c_12_q4_matrix_cu_69f302f84cuda3std3__445_GLOBAL__N__bdf8495c_12_q4_matrix_cu_69f302f86ignoreE,@object
	.size		_ZN43_INTERNAL_bdf8495c_12_q4_matrix_cu_69f302f84cuda3std3__445_GLOBAL__N__bdf8495c_12_q4_matrix_cu_69f302f86ignoreE,(_ZN43_INTERNAL_bdf8495c_12_q4_matrix_cu_69f302f84cuda3std6ranges3__45__cpo4sizeE - _ZN43_INTERNAL_bdf8495c_12_q4_matrix_cu_69f302f84cuda3std3__445_GLOBAL__N__bdf8495c_12_q4_matrix_cu_69f302f86ignoreE)
_ZN43_INTERNAL_bdf8495c_12_q4_matrix_cu_69f302f84cuda3std3__445_GLOBAL__N__bdf8495c_12_q4_matrix_cu_69f302f86ignoreE:
	.zero		1
	.type		_ZN43_INTERNAL_bdf8495c_12_q4_matrix_cu_69f302f84cuda3std6ranges3__45__cpo4sizeE,@object
	.size		_ZN43_INTERNAL_bdf8495c_12_q4_matrix_cu_69f302f84cuda3std6ranges3__45__cpo4sizeE,(_ZN43_INTERNAL_bdf8495c_12_q4_matrix_cu_69f302f84cuda3std3__45__cpo5beginE - _ZN43_INTERNAL_bdf8495c_12_q4_matrix_cu_69f302f84cuda3std6ranges3__45__cpo4sizeE)
_ZN43_INTERNAL_bdf8495c_12_q4_matrix_cu_69f302f84cuda3std6ranges3__45__cpo4sizeE:
	.zero		1
	.type		_ZN43_INTERNAL_bdf8495c_12_q4_matrix_cu_69f302f84cuda3std3__45__cpo5beginE,@object
	.size		_ZN43_INTERNAL_bdf8495c_12_q4_matrix_cu_69f302f84cuda3std3__45__cpo5beginE,(_ZN43_INTERNAL_bdf8495c_12_q4_matrix_cu_69f302f84cuda3std6ranges3__45__cpo6cbeginE - _ZN43_INTERNAL_bdf8495c_12_q4_matrix_cu_69f302f84cuda3std3__45__cpo5beginE)
_ZN43_INTERNAL_bdf8495c_12_q4_matrix_cu_69f302f84cuda3std3__45__cpo5beginE:
	.zero		1
	.type		_ZN43_INTERNAL_bdf8495c_12_q4_matrix_cu_69f302f84cuda3std6ranges3__45__cpo6cbeginE,@object
	.size		_ZN43_INTERNAL_bdf8495c_12_q4_matrix_cu_69f302f84cuda3std6ranges3__45__cpo6cbeginE,(_ZN43_INTERNAL_bdf8495c_12_q4_matrix_cu_69f302f84cuda3std3__45__cpo6rbeginE - _ZN43_INTERNAL_bdf8495c_12_q4_matrix_cu_69f302f84cuda3std6ranges3__45__cpo6cbeginE)
_ZN43_INTERNAL_bdf8495c_12_q4_matrix_cu_69f302f84cuda3std6ranges3__45__cpo6cbeginE:
	.zero		1
	.type		_ZN43_INTERNAL_bdf8495c_12_q4_matrix_cu_69f302f84cuda3std3__45__cpo6rbeginE,@object
	.size		_ZN43_INTERNAL_bdf8495c_12_q4_matrix_cu_69f302f84cuda3std3__45__cpo6rbeginE,(_ZN43_INTERNAL_bdf8495c_12_q4_matrix_cu_69f302f84cuda3std6ranges3__45__cpo4nextE - _ZN43_INTERNAL_bdf8495c_12_q4_matrix_cu_69f302f84cuda3std3__45__cpo6rbeginE)
_ZN43_INTERNAL_bdf8495c_12_q4_matrix_cu_69f302f84cuda3std3__45__cpo6rbeginE:
	.zero		1
	.type		_ZN43_INTERNAL_bdf8495c_12_q4_matrix_cu_69f302f84cuda3std6ranges3__45__cpo4nextE,@object
	.size		_ZN43_INTERNAL_bdf8495c_12_q4_matrix_cu_69f302f84cuda3std6ranges3__45__cpo4nextE,(_ZN43_INTERNAL_bdf8495c_12_q4_matrix_cu_69f302f84cuda3std6ranges3__45__cpo4swapE - _ZN43_INTERNAL_bdf8495c_12_q4_matrix_cu_69f302f84cuda3std6ranges3__45__cpo4nextE)
_ZN43_INTERNAL_bdf8495c_12_q4_matrix_cu_69f302f84cuda3std6ranges3__45__cpo4nextE:
	.zero		1
	.type		_ZN43_INTERNAL_bdf8495c_12_q4_matrix_cu_69f302f84cuda3std6ranges3__45__cpo4swapE,@object
	.size		_ZN43_INTERNAL_bdf8495c_12_q4_matrix_cu_69f302f84cuda3std6ranges3__45__cpo4swapE,(_ZN43_INTERNAL_bdf8495c_12_q4_matrix_cu_69f302f84cuda3std3__420unreachable_sentinelE - _ZN43_INTERNAL_bdf8495c_12_q4_matrix_cu_69f302f84cuda3std6ranges3__45__cpo4swapE)
_ZN43_INTERNAL_bdf8495c_12_q4_matrix_cu_69f302f84cuda3std6ranges3__45__cpo4swapE:
	.zero		1
	.type		_ZN43_INTERNAL_bdf8495c_12_q4_matrix_cu_69f302f84cuda3std3__420unreachable_sentinelE,@object
	.size		_ZN43_INTERNAL_bdf8495c_12_q4_matrix_cu_69f302f84cuda3std3__420unreachable_sentinelE,(_ZN43_INTERNAL_bdf8495c_12_q4_matrix_cu_69f302f86thrust24THRUST_300001_SM_1030_NS6system6detail10sequential3seqE - _ZN43_INTERNAL_bdf8495c_12_q4_matrix_cu_69f302f84cuda3std3__420unreachable_sentinelE)
_ZN43_INTERNAL_bdf8495c_12_q4_matrix_cu_69f302f84cuda3std3__420unreachable_sentinelE:
	.zero		1
	.type		_ZN43_INTERNAL_bdf8495c_12_q4_matrix_cu_69f302f86thrust24THRUST_300001_SM_1030_NS6system6detail10sequential3seqE,@object
	.size		_ZN43_INTERNAL_bdf8495c_12_q4_matrix_cu_69f302f86thrust24THRUST_300001_SM_1030_NS6system6detail10sequential3seqE,(_ZN43_INTERNAL_bdf8495c_12_q4_matrix_cu_69f302f84cuda3std3__45__cpo4cendE - _ZN43_INTERNAL_bdf8495c_12_q4_matrix_cu_69f302f86thrust24THRUST_300001_SM_1030_NS6system6detail10sequential3seqE)
_ZN43_INTERNAL_bdf8495c_12_q4_matrix_cu_69f302f86thrust24THRUST_300001_SM_1030_NS6system6detail10sequential3seqE:
	.zero		1
	.type		_ZN43_INTERNAL_bdf8495c_12_q4_matrix_cu_69f302f84cuda3std3__45__cpo4cendE,@object
	.size		_ZN43_INTERNAL_bdf8495c_12_q4_matrix_cu_69f302f84cuda3std3__45__cpo4cendE,(_ZN43_INTERNAL_bdf8495c_12_q4_matrix_cu_69f302f84cuda3std6ranges3__45__cpo9iter_swapE - _ZN43_INTERNAL_bdf8495c_12_q4_matrix_cu_69f302f84cuda3std3__45__cpo4cendE)
_ZN43_INTERNAL_bdf8495c_12_q4_matrix_cu_69f302f84cuda3std3__45__cpo4cendE:
	.zero		1
	.type		_ZN43_INTERNAL_bdf8495c_12_q4_matrix_cu_69f302f84cuda3std6ranges3__45__cpo9iter_swapE,@object
	.size		_ZN43_INTERNAL_bdf8495c_12_q4_matrix_cu_69f302f84cuda3std6ranges3__45__cpo9iter_swapE,(_ZN43_INTERNAL_bdf8495c_12_q4_matrix_cu_69f302f84cuda3std3__45__cpo5crendE - _ZN43_INTERNAL_bdf8495c_12_q4_matrix_cu_69f302f84cuda3std6ranges3__45__cpo9iter_swapE)
_ZN43_INTERNAL_bdf8495c_12_q4_matrix_cu_69f302f84cuda3std6ranges3__45__cpo9iter_swapE:
	.zero		1
	.type		_ZN43_INTERNAL_bdf8495c_12_q4_matrix_cu_69f302f84cuda3std3__45__cpo5crendE,@object
	.size		_ZN43_INTERNAL_bdf8495c_12_q4_matrix_cu_69f302f84cuda3std3__45__cpo5crendE,(_ZN43_INTERNAL_bdf8495c_12_q4_matrix_cu_69f302f84cuda3std6ranges3__45__cpo5cdataE - _ZN43_INTERNAL_bdf8495c_12_q4_matrix_cu_69f302f84cuda3std3__45__cpo5crendE)
_ZN43_INTERNAL_bdf8495c_12_q4_matrix_cu_69f302f84cuda3std3__45__cpo5crendE:
	.zero		1
	.type		_ZN43_INTERNAL_bdf8495c_12_q4_matrix_cu_69f302f84cuda3std6ranges3__45__cpo5cdataE,@object
	.size		_ZN43_INTERNAL_bdf8495c_12_q4_matrix_cu_69f302f84cuda3std6ranges3__45__cpo5cdataE,(_ZN43_INTERNAL_bdf8495c_12_q4_matrix_cu_69f302f84cuda3std6ranges3__45__cpo3endE - _ZN43_INTERNAL_bdf8495c_12_q4_matrix_cu_69f302f84cuda3std6ranges3__45__cpo5cdataE)
_ZN43_INTERNAL_bdf8495c_12_q4_matrix_cu_69f302f84cuda3std6ranges3__45__cpo5cdataE:
	.zero		1
	.type		_ZN43_INTERNAL_bdf8495c_12_q4_matrix_cu_69f302f84cuda3std6ranges3__45__cpo3endE,@object
	.size		_ZN43_INTERNAL_bdf8495c_12_q4_matrix_cu_69f302f84cuda3std6ranges3__45__cpo3endE,(_ZN43_INTERNAL_bdf8495c_12_q4_matrix_cu_69f302f84cuda3std3__419piecewise_constructE - _ZN43_INTERNAL_bdf8495c_12_q4_matrix_cu_69f302f84cuda3std6ranges3__45__cpo3endE)
_ZN43_INTERNAL_bdf8495c_12_q4_matrix_cu_69f302f84cuda3std6ranges3__45__cpo3endE:
	.zero		1
	.type		_ZN43_INTERNAL_bdf8495c_12_q4_matrix_cu_69f302f84cuda3std3__419piecewise_constructE,@object
	.size		_ZN43_INTERNAL_bdf8495c_12_q4_matrix_cu_69f302f84cuda3std3__419piecewise_constructE,(_ZN43_INTERNAL_bdf8495c_12_q4_matrix_cu_69f302f84cuda3std6ranges3__45__cpo5ssizeE - _ZN43_INTERNAL_bdf8495c_12_q4_matrix_cu_69f302f84cuda3std3__419piecewise_constructE)
_ZN43_INTERNAL_bdf8495c_12_q4_matrix_cu_69f302f84cuda3std3__419piecewise_constructE:
	.zero		1
	.type		_ZN43_INTERNAL_bdf8495c_12_q4_matrix_cu_69f302f84cuda3std6ranges3__45__cpo5ssizeE,@object
	.size		_ZN43_INTERNAL_bdf8495c_12_q4_matrix_cu_69f302f84cuda3std6ranges3__45__cpo5ssizeE,(_ZN43_INTERNAL_bdf8495c_12_q4_matrix_cu_69f302f84cuda3std3__45__cpo3endE - _ZN43_INTERNAL_bdf8495c_12_q4_matrix_cu_69f302f84cuda3std6ranges3__45__cpo5ssizeE)
_ZN43_INTERNAL_bdf8495c_12_q4_matrix_cu_69f302f84cuda3std6ranges3__45__cpo5ssizeE:
	.zero		1
	.type		_ZN43_INTERNAL_bdf8495c_12_q4_matrix_cu_69f302f84cuda3std3__45__cpo3endE,@object
	.size		_ZN43_INTERNAL_bdf8495c_12_q4_matrix_cu_69f302f84cuda3std3__45__cpo3endE,(_ZN43_INTERNAL_bdf8495c_12_q4_matrix_cu_69f302f84cuda3std6ranges3__45__cpo4cendE - _ZN43_INTERNAL_bdf8495c_12_q4_matrix_cu_69f302f84cuda3std3__45__cpo3endE)
_ZN43_INTERNAL_bdf8495c_12_q4_matrix_cu_69f302f84cuda3std3__45__cpo3endE:
	.zero		1
	.type		_ZN43_INTERNAL_bdf8495c_12_q4_matrix_cu_69f302f84cuda3std6ranges3__45__cpo4cendE,@object
	.size		_ZN43_INTERNAL_bdf8495c_12_q4_matrix_cu_69f302f84cuda3std6ranges3__45__cpo4cendE,(_ZN43_INTERNAL_bdf8495c_12_q4_matrix_cu_69f302f84cuda3std3__45__cpo4rendE - _ZN43_INTERNAL_bdf8495c_12_q4_matrix_cu_69f302f84cuda3std6ranges3__45__cpo4cendE)
_ZN43_INTERNAL_bdf8495c_12_q4_matrix_cu_69f302f84cuda3std6ranges3__45__cpo4cendE:
	.zero		1
	.type		_ZN43_INTERNAL_bdf8495c_12_q4_matrix_cu_69f302f84cuda3std3__45__cpo4rendE,@object
	.size		_ZN43_INTERNAL_bdf8495c_12_q4_matrix_cu_69f302f84cuda3std3__45__cpo4rendE,(_ZN43_INTERNAL_bdf8495c_12_q4_matrix_cu_69f302f84cuda3std6ranges3__45__cpo4prevE - _ZN43_INTERNAL_bdf8495c_12_q4_matrix_cu_69f302f84cuda3std3__45__cpo4rendE)
_ZN43_INTERNAL_bdf8495c_12_q4_matrix_cu_69f302f84cuda3std3__45__cpo4rendE:
	.zero		1
	.type		_ZN43_INTERNAL_bdf8495c_12_q4_matrix_cu_69f302f84cuda3std6ranges3__45__cpo4prevE,@object
	.size		_ZN43_INTERNAL_bdf8495c_12_q4_matrix_cu_69f302f84cuda3std6ranges3__45__cpo4prevE,(_ZN43_INTERNAL_bdf8495c_12_q4_matrix_cu_69f302f84cuda3std6ranges3__45__cpo9iter_moveE - _ZN43_INTERNAL_bdf8495c_12_q4_matrix_cu_69f302f84cuda3std6ranges3__45__cpo4prevE)
_ZN43_INTERNAL_bdf8495c_12_q4_matrix_cu_69f302f84cuda3std6ranges3__45__cpo4prevE:
	.zero		1
	.type		_ZN43_INTERNAL_bdf8495c_12_q4_matrix_cu_69f302f84cuda3std6ranges3__45__cpo9iter_moveE,@object
	.size		_ZN43_INTERNAL_bdf8495c_12_q4_matrix_cu_69f302f84cuda3std6ranges3__45__cpo9iter_moveE,(.L_13 - _ZN43_INTERNAL_bdf8495c_12_q4_matrix_cu_69f302f84cuda3std6ranges3__45__cpo9iter_moveE)
_ZN43_INTERNAL_bdf8495c_12_q4_matrix_cu_69f302f84cuda3std6ranges3__45__cpo9iter_moveE:
	.zero		1
.L_13:


//--------------------- .nv.constant0._Z18reconstruct_kernelPKjP6__halfPKS1_S0_iii --------------------------
	.section	.nv.constant0._Z18reconstruct_kernelPKjP6__halfPKS1_S0_iii,"a",@progbits
	.sectionflags	@""
	.align	4
.nv.constant0._Z18reconstruct_kernelPKjP6__halfPKS1_S0_iii:
	.zero		940


//--------------------- .nv.constant0._Z22make_sequential_kernelPKjPjS0_ii --------------------------
	.section	.nv.constant0._Z22make_sequential_kernelPKjPjS0_ii,"a",@progbits
	.sectionflags	@""
	.align	4
.nv.constant0._Z22make_sequential_kernelPKjPjS0_ii:
	.zero		928


//--------------------- SYMBOLS --------------------------

	.type		.nv.reservedSmem.offset0,@object
	.size		.nv.reservedSmem.offset0,0x4
